//
// Generated by NVIDIA NVVM Compiler
//
// Compiler Build ID: CL-36424714
// Cuda compilation tools, release 13.0, V13.0.88
// Based on NVVM 20.0.0
//

.version 9.0
.target sm_100
.address_size 64

	// .globl	_Z21calculateSumOfSquaresPKfPfm
.extern .shared .align 16 .b8 sharedData[];

.visible .entry _Z21calculateSumOfSquaresPKfPfm(
	.param .u64 .ptr .align 1 _Z21calculateSumOfSquaresPKfPfm_param_0,
	.param .u64 .ptr .align 1 _Z21calculateSumOfSquaresPKfPfm_param_1,
	.param .u64 _Z21calculateSumOfSquaresPKfPfm_param_2
)
{
	.reg .pred 	%p<7>;
	.reg .b32 	%r<19>;
	.reg .b32 	%f<10>;
	.reg .b64 	%rd<14>;

	ld.param.u64 	%rd5, [_Z21calculateSumOfSquaresPKfPfm_param_0];
	ld.param.u64 	%rd6, [_Z21calculateSumOfSquaresPKfPfm_param_1];
	ld.param.u64 	%rd7, [_Z21calculateSumOfSquaresPKfPfm_param_2];
	mov.u32 	%r1, %tid.x;
	mov.u32 	%r2, %ctaid.x;
	mov.u32 	%r18, %ntid.x;
	mad.lo.s32 	%r17, %r2, %r18, %r1;
	shl.b32 	%r11, %r1, 2;
	mov.u32 	%r12, sharedData;
	add.s32 	%r5, %r12, %r11;
	mov.b32 	%r13, 0;
	st.shared.u32 	[%r5], %r13;
	cvt.u64.u32 	%rd13, %r17;
	setp.le.u64 	%p1, %rd7, %rd13;
	@%p1 bra 	$L__BB0_4;
	mov.u32 	%r14, %nctaid.x;
	mul.lo.s32 	%r6, %r18, %r14;
	cvta.to.global.u64 	%rd2, %rd5;
	mov.f32 	%f9, 0f00000000;
$L__BB0_2:
	shl.b64 	%rd8, %rd13, 2;
	add.s64 	%rd9, %rd2, %rd8;
	ld.global.f32 	%f4, [%rd9];
	fma.rn.f32 	%f9, %f4, %f4, %f9;
	add.s32 	%r17, %r17, %r6;
	cvt.u64.u32 	%rd13, %r17;
	setp.gt.u64 	%p2, %rd7, %rd13;
	@%p2 bra 	$L__BB0_2;
	st.shared.f32 	[%r5], %f9;
$L__BB0_4:
	bar.sync 	0;
	setp.lt.u32 	%p3, %r18, 2;
	@%p3 bra 	$L__BB0_8;
$L__BB0_5:
	shr.u32 	%r10, %r18, 1;
	setp.ge.u32 	%p4, %r1, %r10;
	@%p4 bra 	$L__BB0_7;
	shl.b32 	%r15, %r10, 2;
	add.s32 	%r16, %r5, %r15;
	ld.shared.f32 	%f5, [%r16];
	ld.shared.f32 	%f6, [%r5];
	add.f32 	%f7, %f5, %f6;
	st.shared.f32 	[%r5], %f7;
$L__BB0_7:
	bar.sync 	0;
	setp.gt.u32 	%p5, %r18, 3;
	mov.u32 	%r18, %r10;
	@%p5 bra 	$L__BB0_5;
$L__BB0_8:
	setp.ne.s32 	%p6, %r1, 0;
	@%p6 bra 	$L__BB0_10;
	ld.shared.f32 	%f8, [sharedData];
	cvta.to.global.u64 	%rd10, %rd6;
	mul.wide.u32 	%rd11, %r2, 4;
	add.s64 	%rd12, %rd10, %rd11;
	st.global.f32 	[%rd12], %f8;
$L__BB0_10:
	ret;

}
	// .globl	_Z24normalizeByFrobeniusNormPKfPfmf
.visible .entry _Z24normalizeByFrobeniusNormPKfPfmf(
	.param .u64 .ptr .align 1 _Z24normalizeByFrobeniusNormPKfPfmf_param_0,
	.param .u64 .ptr .align 1 _Z24normalizeByFrobeniusNormPKfPfmf_param_1,
	.param .u64 _Z24normalizeByFrobeniusNormPKfPfmf_param_2,
	.param .f32 _Z24normalizeByFrobeniusNormPKfPfmf_param_3
)
{
	.reg .pred 	%p<2>;
	.reg .b32 	%r<5>;
	.reg .b32 	%f<4>;
	.reg .b64 	%rd<10>;

	ld.param.u64 	%rd2, [_Z24normalizeByFrobeniusNormPKfPfmf_param_0];
	ld.param.u64 	%rd3, [_Z24normalizeByFrobeniusNormPKfPfmf_param_1];
	ld.param.u64 	%rd4, [_Z24normalizeByFrobeniusNormPKfPfmf_param_2];
	ld.param.f32 	%f1, [_Z24normalizeByFrobeniusNormPKfPfmf_param_3];
	mov.u32 	%r1, %ctaid.x;
	mov.u32 	%r2, %ntid.x;
	mov.u32 	%r3, %tid.x;
	mad.lo.s32 	%r4, %r1, %r2, %r3;
	cvt.u64.u32 	%rd1, %r4;
	setp.le.u64 	%p1, %rd4, %rd1;
	@%p1 bra 	$L__BB1_2;
	cvta.to.global.u64 	%rd5, %rd2;
	cvta.to.global.u64 	%rd6, %rd3;
	shl.b64 	%rd7, %rd1, 2;
	add.s64 	%rd8, %rd5, %rd7;
	ld.global.f32 	%f2, [%rd8];
	div.rn.f32 	%f3, %f2, %f1;
	add.s64 	%rd9, %rd6, %rd7;
	st.global.f32 	[%rd9], %f3;
$L__BB1_2:
	ret;

}


// ===== COMPILED SASS (sm_100) =====

	.target	sm_100

	.elftype	@"ET_EXEC"


//--------------------- .note.nv.tkinfo           --------------------------
	.section	.note.nv.tkinfo,"",@"SHT_NOTE"
	.sectionflags	@"SHF_NOTE_NV_TKINFO"
	.tkinfo
        /*0018*/ 	.word	0x00000002
        /*0030*/ 	.string	""
        /*0030*/ 	.string	"ptxas"
        /*0030*/ 	.string	"Cuda compilation tools, release 13.0, V13.0.88"
        /*0030*/ 	.string	"Build cuda_13.0.r13.0/compiler.36424714_0"
        /*0030*/ 	.string	"-arch sm_100 -m 64 "



//--------------------- .note.nv.cuinfo           --------------------------
	.section	.note.nv.cuinfo,"",@"SHT_NOTE"
	.sectionflags	@"SHF_NOTE_NV_CUINFO"
        /*0018*/ 	.short	0x0002
        /*001a*/ 	.short	0x0064
        /*001c*/ 	.short	0x0082
	.zero		2


//--------------------- .nv.info                  --------------------------
	.section	.nv.info,"",@"SHT_CUDA_INFO"
	.align	4


	//----- nvinfo : EIATTR_REGCOUNT
	.align		4
        /*0000*/ 	.byte	0x04, 0x2f
        /*0002*/ 	.short	(.L_1 - .L_0)
	.align		4
.L_0:
        /*0004*/ 	.word	index@(_Z21calculateSumOfSquaresPKfPfm)
        /*0008*/ 	.word	0x00000010


	//----- nvinfo : EIATTR_FRAME_SIZE
	.align		4
.L_1:
        /*000c*/ 	.byte	0x04, 0x11
        /*000e*/ 	.short	(.L_3 - .L_2)
	.align		4
.L_2:
        /*0010*/ 	.word	index@(_Z21calculateSumOfSquaresPKfPfm)
        /*0014*/ 	.word	0x00000000


	//----- nvinfo : EIATTR_REGCOUNT
	.align		4
.L_3:
        /*0018*/ 	.byte	0x04, 0x2f
        /*001a*/ 	.short	(.L_5 - .L_4)
	.align		4
.L_4:
        /*001c*/ 	.word	index@(_Z24normalizeByFrobeniusNormPKfPfmf)
        /*0020*/ 	.word	0x00000010


	//----- nvinfo : EIATTR_FRAME_SIZE
	.align		4
.L_5:
        /*0024*/ 	.byte	0x04, 0x11
        /*0026*/ 	.short	(.L_7 - .L_6)
	.align		4
.L_6:
        /*0028*/ 	.word	index@($__internal_0_$__cuda_sm3x_div_rn_noftz_f32_slowpath)
        /*002c*/ 	.word	0x00000000


	//----- nvinfo : EIATTR_FRAME_SIZE
	.align		4
.L_7:
        /*0030*/ 	.byte	0x04, 0x11
        /*0032*/ 	.short	(.L_9 - .L_8)
	.align		4
.L_8:
        /*0034*/ 	.word	index@(_Z24normalizeByFrobeniusNormPKfPfmf)
        /*0038*/ 	.word	0x00000000


	//----- nvinfo : EIATTR_MIN_STACK_SIZE
	.align		4
.L_9:
        /*003c*/ 	.byte	0x04, 0x12
        /*003e*/ 	.short	(.L_11 - .L_10)
	.align		4
.L_10:
        /*0040*/ 	.word	index@(_Z24normalizeByFrobeniusNormPKfPfmf)
        /*0044*/ 	.word	0x00000000


	//----- nvinfo : EIATTR_MIN_STACK_SIZE
	.align		4
.L_11:
        /*0048*/ 	.byte	0x04, 0x12
        /*004a*/ 	.short	(.L_13 - .L_12)
	.align		4
.L_12:
        /*004c*/ 	.word	index@(_Z21calculateSumOfSquaresPKfPfm)
        /*0050*/ 	.word	0x00000000
.L_13:


//--------------------- .nv.compat                --------------------------
	.section	.nv.compat,"",@"SHT_CUDA_COMPAT_INFO"
	.align	4
        /*0000*/ 	.byte	0x02, 0x09, 0x00, 0x00, 0x02, 0x02, 0x01, 0x00, 0x02, 0x05, 0x05, 0x00, 0x03, 0x07, 0x01, 0x01
        /*0010*/ 	.byte	0x02, 0x03, 0x00, 0x00, 0x02, 0x06, 0x01, 0x00, 0x04, 0x0b, 0x08, 0x00, 0x01, 0x00, 0x00, 0x00
        /*0020*/ 	.byte	0x00, 0x00, 0x00, 0x00


//--------------------- .nv.info._Z24normalizeByFrobeniusNormPKfPfmf --------------------------
	.section	.nv.info._Z24normalizeByFrobeniusNormPKfPfmf,"",@"SHT_CUDA_INFO"
	.sectionflags	@""
	.align	4


	//----- nvinfo : EIATTR_CUDA_API_VERSION
	.align		4
        /*0000*/ 	.byte	0x04, 0x37
        /*0002*/ 	.short	(.L_15 - .L_14)
.L_14:
        /*0004*/ 	.word	0x00000082


	//----- nvinfo : EIATTR_KPARAM_INFO
	.align		4
.L_15:
        /*0008*/ 	.byte	0x04, 0x17
        /*000a*/ 	.short	(.L_17 - .L_16)
.L_16:
        /*000c*/ 	.word	0x00000000
        /*0010*/ 	.short	0x0003
        /*0012*/ 	.short	0x0018
        /*0014*/ 	.byte	0x00, 0xf0, 0x11, 0x00


	//----- nvinfo : EIATTR_KPARAM_INFO
	.align		4
.L_17:
        /*0018*/ 	.byte	0x04, 0x17
        /*001a*/ 	.short	(.L_19 - .L_18)
.L_18:
        /*001c*/ 	.word	0x00000000
        /*0020*/ 	.short	0x0002
        /*0022*/ 	.short	0x0010
        /*0024*/ 	.byte	0x00, 0xf0, 0x21, 0x00


	//----- nvinfo : EIATTR_KPARAM_INFO
	.align		4
.L_19:
        /*0028*/ 	.byte	0x04, 0x17
        /*002a*/ 	.short	(.L_21 - .L_20)
.L_20:
        /*002c*/ 	.word	0x00000000
        /*0030*/ 	.short	0x0001
        /*0032*/ 	.short	0x0008
        /*0034*/ 	.byte	0x00, 0xf5, 0x21, 0x00


	//----- nvinfo : EIATTR_KPARAM_INFO
	.align		4
.L_21:
        /*0038*/ 	.byte	0x04, 0x17
        /*003a*/ 	.short	(.L_23 - .L_22)
.L_22:
        /*003c*/ 	.word	0x00000000
        /*0040*/ 	.short	0x0000
        /*0042*/ 	.short	0x0000
        /*0044*/ 	.byte	0x00, 0xf5, 0x21, 0x00


	//----- nvinfo : EIATTR_SPARSE_MMA_MASK
	.align		4
.L_23:
        /*0048*/ 	.byte	0x03, 0x50
        /*004a*/ 	.short	0x0000


	//----- nvinfo : EIATTR_MAXREG_COUNT
	.align		4
        /*004c*/ 	.byte	0x03, 0x1b
        /*004e*/ 	.short	0x00ff


	//----- nvinfo : EIATTR_MERCURY_ISA_VERSION
	.align		4
        /*0050*/ 	.byte	0x03, 0x5f
        /*0052*/ 	.short	0x0101


	//----- nvinfo : EIATTR_VRC_CTA_INIT_COUNT
	.align		4
        /*0054*/ 	.byte	0x02, 0x4a
	.zero		1
	.zero		1


	//----- nvinfo : EIATTR_EXIT_INSTR_OFFSETS
	.align		4
        /*0058*/ 	.byte	0x04, 0x1c
        /*005a*/ 	.short	(.L_25 - .L_24)


	//   ....[0]....
.L_24:
        /*005c*/ 	.word	0x00000080


	//   ....[1]....
        /*0060*/ 	.word	0x00000220


	//----- nvinfo : EIATTR_CRS_STACK_SIZE
	.align		4
.L_25:
        /*0064*/ 	.byte	0x04, 0x1e
        /*0066*/ 	.short	(.L_27 - .L_26)
.L_26:
        /*0068*/ 	.word	0x00000000


	//----- nvinfo : EIATTR_CBANK_PARAM_SIZE
	.align		4
.L_27:
        /*006c*/ 	.byte	0x03, 0x19
        /*006e*/ 	.short	0x001c


	//----- nvinfo : EIATTR_PARAM_CBANK
	.align		4
        /*0070*/ 	.byte	0x04, 0x0a
        /*0072*/ 	.short	(.L_29 - .L_28)
	.align		4
.L_28:
        /*0074*/ 	.word	index@(.nv.constant0._Z24normalizeByFrobeniusNormPKfPfmf)
        /*0078*/ 	.short	0x0380
        /*007a*/ 	.short	0x001c


	//----- nvinfo : EIATTR_SW_WAR
	.align		4
.L_29:
        /*007c*/ 	.byte	0x04, 0x36
        /*007e*/ 	.short	(.L_31 - .L_30)
.L_30:
        /*0080*/ 	.word	0x00000008
.L_31:


//--------------------- .nv.info._Z21calculateSumOfSquaresPKfPfm --------------------------
	.section	.nv.info._Z21calculateSumOfSquaresPKfPfm,"",@"SHT_CUDA_INFO"
	.sectionflags	@""
	.align	4


	//----- nvinfo : EIATTR_CUDA_API_VERSION
	.align		4
        /*0000*/ 	.byte	0x04, 0x37
        /*0002*/ 	.short	(.L_33 - .L_32)
.L_32:
        /*0004*/ 	.word	0x00000082


	//----- nvinfo : EIATTR_KPARAM_INFO
	.align		4
.L_33:
        /*0008*/ 	.byte	0x04, 0x17
        /*000a*/ 	.short	(.L_35 - .L_34)
.L_34:
        /*000c*/ 	.word	0x00000000
        /*0010*/ 	.short	0x0002
        /*0012*/ 	.short	0x0010
        /*0014*/ 	.byte	0x00, 0xf0, 0x21, 0x00


	//----- nvinfo : EIATTR_KPARAM_INFO
	.align		4
.L_35:
        /*0018*/ 	.byte	0x04, 0x17
        /*001a*/ 	.short	(.L_37 - .L_36)
.L_36:
        /*001c*/ 	.word	0x00000000
        /*0020*/ 	.short	0x0001
        /*0022*/ 	.short	0x0008
        /*0024*/ 	.byte	0x00, 0xf5, 0x21, 0x00


	//----- nvinfo : EIATTR_KPARAM_INFO
	.align		4
.L_37:
        /*0028*/ 	.byte	0x04, 0x17
        /*002a*/ 	.short	(.L_39 - .L_38)
.L_38:
        /*002c*/ 	.word	0x00000000
        /*0030*/ 	.short	0x0000
        /*0032*/ 	.short	0x0000
        /*0034*/ 	.byte	0x00, 0xf5, 0x21, 0x00


	//----- nvinfo : EIATTR_SPARSE_MMA_MASK
	.align		4
.L_39:
        /*0038*/ 	.byte	0x03, 0x50
        /*003a*/ 	.short	0x0000


	//----- nvinfo : EIATTR_MAXREG_COUNT
	.align		4
        /*003c*/ 	.byte	0x03, 0x1b
        /*003e*/ 	.short	0x00ff


	//----- nvinfo : EIATTR_NUM_BARRIERS
	.align		4
        /*0040*/ 	.byte	0x02, 0x4c
        /*0042*/ 	.byte	0x01
	.zero		1


	//----- nvinfo : EIATTR_MERCURY_ISA_VERSION
	.align		4
        /*0044*/ 	.byte	0x03, 0x5f
        /*0046*/ 	.short	0x0101


	//----- nvinfo : EIATTR_VRC_CTA_INIT_COUNT
	.align		4
        /*0048*/ 	.byte	0x02, 0x4a
	.zero		1
	.zero		1


	//----- nvinfo : EIATTR_EXIT_INSTR_OFFSETS
	.align		4
        /*004c*/ 	.byte	0x04, 0x1c
        /*004e*/ 	.short	(.L_41 - .L_40)


	//   ....[0]....
.L_40:
        /*0050*/ 	.word	0x00000330


	//   ....[1]....
        /*0054*/ 	.word	0x000003b0


	//----- nvinfo : EIATTR_CRS_STACK_SIZE
	.align		4
.L_41:
        /*0058*/ 	.byte	0x04, 0x1e
        /*005a*/ 	.short	(.L_43 - .L_42)
.L_42:
        /*005c*/ 	.word	0x00000000


	//----- nvinfo : EIATTR_CBANK_PARAM_SIZE
	.align		4
.L_43:
        /*0060*/ 	.byte	0x03, 0x19
        /*0062*/ 	.short	0x0018


	//----- nvinfo : EIATTR_PARAM_CBANK
	.align		4
        /*0064*/ 	.byte	0x04, 0x0a
        /*0066*/ 	.short	(.L_45 - .L_44)
	.align		4
.L_44:
        /*0068*/ 	.word	index@(.nv.constant0._Z21calculateSumOfSquaresPKfPfm)
        /*006c*/ 	.short	0x0380
        /*006e*/ 	.short	0x0018


	//----- nvinfo : EIATTR_SW_WAR
	.align		4
.L_45:
        /*0070*/ 	.byte	0x04, 0x36
        /*0072*/ 	.short	(.L_47 - .L_46)
.L_46:
        /*0074*/ 	.word	0x00000008
.L_47:


//--------------------- .nv.callgraph             --------------------------
	.section	.nv.callgraph,"",@"SHT_CUDA_CALLGRAPH"
	.align	4
	.sectionentsize	8
	.align		4
        /*0000*/ 	.word	0x00000000
	.align		4
        /*0004*/ 	.word	0xffffffff
	.align		4
        /*0008*/ 	.word	0x00000000
	.align		4
        /*000c*/ 	.word	0xfffffffe
	.align		4
        /*0010*/ 	.word	0x00000000
	.align		4
        /*0014*/ 	.word	0xfffffffd
	.align		4
        /*0018*/ 	.word	0x00000000
	.align		4
        /*001c*/ 	.word	0xfffffffc


//--------------------- .text._Z24normalizeByFrobeniusNormPKfPfmf --------------------------
	.section	.text._Z24normalizeByFrobeniusNormPKfPfmf,"ax",@progbits
	.align	128
        .global         _Z24normalizeByFrobeniusNormPKfPfmf
        .type           _Z24normalizeByFrobeniusNormPKfPfmf,@function
        .size           _Z24normalizeByFrobeniusNormPKfPfmf,(.L_x_21 - _Z24normalizeByFrobeniusNormPKfPfmf)
        .other          _Z24normalizeByFrobeniusNormPKfPfmf,@"STO_CUDA_ENTRY STV_DEFAULT"
_Z24normalizeByFrobeniusNormPKfPfmf:
.text._Z24normalizeByFrobeniusNormPKfPfmf:
[----:B------:R-:W-:Y:S01]  /*0000*/  LDC R1, c[0x0][0x37c] ;  /* 0x0000df00ff017b82 */ /* 0x000fe20000000800 */
[----:B------:R-:W0:Y:S07]  /*0010*/  S2R R3, SR_TID.X ;  /* 0x0000000000037919 */ /* 0x000e2e0000002100 */
[----:B------:R-:W0:Y:S01]  /*0020*/  S2UR UR4, SR_CTAID.X ;  /* 0x00000000000479c3 */ /* 0x000e220000002500 */
[----:B------:R-:W1:Y:S07]  /*0030*/  LDCU.64 UR6, c[0x0][0x390] ;  /* 0x00007200ff0677ac */ /* 0x000e6e0008000a00 */
[----:B------:R-:W0:Y:S02]  /*0040*/  LDC R2, c[0x0][0x360] ;  /* 0x0000d800ff027b82 */ /* 0x000e240000000800 */
[----:B0-----:R-:W-:-:S05]  /*0050*/  IMAD R2, R2, UR4, R3 ;  /* 0x0000000402027c24 */ /* 0x001fca000f8e0203 */
[----:B-1----:R-:W-:-:S04]  /*0060*/  ISETP.GE.U32.AND P0, PT, R2, UR6, PT ;  /* 0x0000000602007c0c */ /* 0x002fc8000bf06070 */
[----:B------:R-:W-:-:S13]  /*0070*/  ISETP.GE.U32.AND.EX P0, PT, RZ, UR7, PT, P0 ;  /* 0x00000007ff007c0c */ /* 0x000fda000bf06100 */
[----:B------:R-:W-:Y:S05]  /*0080*/  @P0 EXIT ;  /* 0x000000000000094d */ /* 0x000fea0003800000 */
[----:B------:R-:W0:Y:S01]  /*0090*/  LDCU.64 UR6, c[0x0][0x380] ;  /* 0x00007000ff0677ac */ /* 0x000e220008000a00 */
[----:B------:R-:W-:Y:S01]  /*00a0*/  IMAD.SHL.U32 R4, R2, 0x4, RZ ;  /* 0x0000000402047824 */ /* 0x000fe200078e00ff */
[----:B------:R-:W-:Y:S01]  /*00b0*/  SHF.R.U32.HI R2, RZ, 0x1e, R2 ;  /* 0x0000001eff027819 */ /* 0x000fe20000011602 */
[----:B------:R-:W1:Y:S01]  /*00c0*/  LDC R9, c[0x0][0x398] ;  /* 0x0000e600ff097b82 */ /* 0x000e620000000800 */
[----:B------:R-:W2:Y:S02]  /*00d0*/  LDCU.64 UR4, c[0x0][0x358] ;  /* 0x00006b00ff0477ac */ /* 0x000ea40008000a00 */
[----:B0-----:R-:W-:-:S04]  /*00e0*/  IADD3 R6, P0, PT, R4, UR6, RZ ;  /* 0x0000000604067c10 */ /* 0x001fc8000ff1e0ff */
[----:B------:R-:W-:-:S05]  /*00f0*/  IADD3.X R7, PT, PT, R2, UR7, RZ, P0, !PT ;  /* 0x0000000702077c10 */ /* 0x000fca00087fe4ff */
[----:B--2---:R-:W2:Y:S01]  /*0100*/  LDG.E R0, desc[UR4][R6.64] ;  /* 0x0000000406007981 */ /* 0x004ea2000c1e1900 */
[----:B-1----:R-:W0:Y:S01]  /*0110*/  MUFU.RCP R3, R9 ;  /* 0x0000000900037308 */ /* 0x002e220000001000 */
[----:B------:R-:W-:Y:S01]  /*0120*/  BSSY.RECONVERGENT B0, `(.L_x_0) ;  /* 0x000000b000007945 */ /* 0x000fe20003800200 */
[----:B0-----:R-:W-:-:S04]  /*0130*/  FFMA R8, R3, -R9, 1 ;  /* 0x3f80000003087423 */ /* 0x001fc80000000809 */
[----:B------:R-:W-:Y:S02]  /*0140*/  FFMA R3, R3, R8, R3 ;  /* 0x0000000803037223 */ /* 0x000fe40000000003 */
[----:B--2---:R-:W0:Y:S02]  /*0150*/  FCHK P0, R0, R9 ;  /* 0x0000000900007302 */ /* 0x004e240000000000 */
[----:B------:R-:W-:-:S04]  /*0160*/  FFMA R5, R0, R3, RZ ;  /* 0x0000000300057223 */ /* 0x000fc800000000ff */
[----:B------:R-:W-:-:S04]  /*0170*/  FFMA R8, R5, -R9, R0 ;  /* 0x8000000905087223 */ /* 0x000fc80000000000 */
[----:B------:R-:W-:Y:S01]  /*0180*/  FFMA R3, R3, R8, R5 ;  /* 0x0000000803037223 */ /* 0x000fe20000000005 */
[----:B0-----:R-:W-:Y:S06]  /*0190*/  @!P0 BRA `(.L_x_1) ;  /* 0x00000000000c8947 */ /* 0x001fec0003800000 */
[----:B------:R-:W-:-:S07]  /*01a0*/  MOV R6, 0x1c0 ;  /* 0x000001c000067802 */ /* 0x000fce0000000f00 */
[----:B------:R-:W-:Y:S05]  /*01b0*/  CALL.REL.NOINC `($__internal_0_$__cuda_sm3x_div_rn_noftz_f32_slowpath) ;  /* 0x00000000001c7944 */ /* 0x000fea0003c00000 */
[----:B------:R-:W-:-:S07]  /*01c0*/  IMAD.MOV.U32 R3, RZ, RZ, R0 ;  /* 0x000000ffff037224 */ /* 0x000fce00078e0000 */
.L_x_1:
[----:B------:R-:W-:Y:S05]  /*01d0*/  BSYNC.RECONVERGENT B0 ;  /* 0x0000000000007941 */ /* 0x000fea0003800200 */
.L_x_0:
[----:B------:R-:W0:Y:S02]  /*01e0*/  LDCU.64 UR6, c[0x0][0x388] ;  /* 0x00007100ff0677ac */ /* 0x000e240008000a00 */
[----:B0-----:R-:W-:-:S04]  /*01f0*/  IADD3 R4, P0, PT, R4, UR6, RZ ;  /* 0x0000000604047c10 */ /* 0x001fc8000ff1e0ff */
[----:B------:R-:W-:-:S05]  /*0200*/  IADD3.X R5, PT, PT, R2, UR7, RZ, P0, !PT ;  /* 0x0000000702057c10 */ /* 0x000fca00087fe4ff */
[----:B------:R-:W-:Y:S01]  /*0210*/  STG.E desc[UR4][R4.64], R3 ;  /* 0x0000000304007986 */ /* 0x000fe2000c101904 */
[----:B------:R-:W-:Y:S05]  /*0220*/  EXIT ;  /* 0x000000000000794d */ /* 0x000fea0003800000 */
        .weak           $__internal_0_$__cuda_sm3x_div_rn_noftz_f32_slowpath
        .type           $__internal_0_$__cuda_sm3x_div_rn_noftz_f32_slowpath,@function
        .size           $__internal_0_$__cuda_sm3x_div_rn_noftz_f32_slowpath,(.L_x_21 - $__internal_0_$__cuda_sm3x_div_rn_noftz_f32_slowpath)
$__internal_0_$__cuda_sm3x_div_rn_noftz_f32_slowpath:
[----:B------:R-:W0:Y:S01]  /*0230*/  LDC R3, c[0x0][0x398] ;  /* 0x0000e600ff037b82 */ /* 0x000e220000000800 */
[--C-:B------:R-:W-:Y:S01]  /*0240*/  SHF.R.U32.HI R5, RZ, 0x17, R0.reuse ;  /* 0x00000017ff057819 */ /* 0x100fe20000011600 */
[----:B------:R-:W1:Y:S01]  /*0250*/  LDCU UR6, c[0x0][0x398] ;  /* 0x00007300ff0677ac */ /* 0x000e620008000800 */
[----:B------:R-:W-:Y:S01]  /*0260*/  BSSY.RECONVERGENT B1, `(.L_x_2) ;  /* 0x0000064000017945 */ /* 0x000fe20003800200 */
[----:B------:R-:W-:Y:S01]  /*0270*/  IMAD.MOV.U32 R8, RZ, RZ, R0 ;  /* 0x000000ffff087224 */ /* 0x000fe200078e0000 */
[----:B------:R-:W-:-:S05]  /*0280*/  LOP3.LUT R5, R5, 0xff, RZ, 0xc0, !PT ;  /* 0x000000ff05057812 */ /* 0x000fca00078ec0ff */
[----:B------:R-:W-:Y:S02]  /*0290*/  VIADD R11, R5, 0xffffffff ;  /* 0xffffffff050b7836 */ /* 0x000fe40000000000 */
[----:B-1----:R-:W-:Y:S01]  /*02a0*/  IMAD.U32 R9, RZ, RZ, UR6 ;  /* 0x00000006ff097e24 */ /* 0x002fe2000f8e00ff */
[----:B0-----:R-:W-:-:S04]  /*02b0*/  SHF.R.U32.HI R7, RZ, 0x17, R3 ;  /* 0x00000017ff077819 */ /* 0x001fc80000011603 */
[----:B------:R-:W-:-:S05]  /*02c0*/  LOP3.LUT R7, R7, 0xff, RZ, 0xc0, !PT ;  /* 0x000000ff07077812 */ /* 0x000fca00078ec0ff */
[----:B------:R-:W-:-:S05]  /*02d0*/  VIADD R12, R7, 0xffffffff ;  /* 0xffffffff070c7836 */ /* 0x000fca0000000000 */
[----:B------:R-:W-:-:S04]  /*02e0*/  ISETP.GT.U32.AND P0, PT, R12, 0xfd, PT ;  /* 0x000000fd0c00780c */ /* 0x000fc80003f04070 */
[----:B------:R-:W-:-:S13]  /*02f0*/  ISETP.GT.U32.OR P0, PT, R11, 0xfd, P0 ;  /* 0x000000fd0b00780c */ /* 0x000fda0000704470 */
[----:B------:R-:W-:Y:S01]  /*0300*/  @!P0 IMAD.MOV.U32 R10, RZ, RZ, RZ ;  /* 0x000000ffff0a8224 */ /* 0x000fe200078e00ff */
[----:B------:R-:W-:Y:S06]  /*0310*/  @!P0 BRA `(.L_x_3) ;  /* 0x00000000005c8947 */ /* 0x000fec0003800000 */
[----:B------:R-:W-:Y:S02]  /*0320*/  FSETP.GTU.FTZ.AND P1, PT, |R3|, +INF , PT ;  /* 0x7f8000000300780b */ /* 0x000fe40003f3c200 */
[----:B------:R-:W-:-:S04]  /*0330*/  FSETP.GTU.FTZ.AND P0, PT, |R0|, +INF , PT ;  /* 0x7f8000000000780b */ /* 0x000fc80003f1c200 */
[----:B------:R-:W-:-:S13]  /*0340*/  PLOP3.LUT P0, PT, P0, P1, PT, 0xf8, 0x8f ;  /* 0x00000000008f781c */ /* 0x000fda0000703f70 */
[----:B------:R-:W-:Y:S05]  /*0350*/  @P0 BRA `(.L_x_4) ;  /* 0x00000004004c0947 */ /* 0x000fea0003800000 */
[----:B------:R-:W-:-:S13]  /*0360*/  LOP3.LUT P0, RZ, R9, 0x7fffffff, R8, 0xc8, !PT ;  /* 0x7fffffff09ff7812 */ /* 0x000fda000780c808 */
[----:B------:R-:W-:Y:S05]  /*0370*/  @!P0 BRA `(.L_x_5) ;  /* 0x00000004003c8947 */ /* 0x000fea0003800000 */
[C---:B------:R-:W-:Y:S02]  /*0380*/  FSETP.NEU.FTZ.AND P2, PT, |R0|.reuse, +INF , PT ;  /* 0x7f8000000000780b */ /* 0x040fe40003f5d200 */
[----:B------:R-:W-:Y:S02]  /*0390*/  FSETP.NEU.FTZ.AND P1, PT, |R3|, +INF , PT ;  /* 0x7f8000000300780b */ /* 0x000fe40003f3d200 */
[----:B------:R-:W-:-:S11]  /*03a0*/  FSETP.NEU.FTZ.AND P0, PT, |R0|, +INF , PT ;  /* 0x7f8000000000780b */ /* 0x000fd60003f1d200 */
[----:B------:R-:W-:Y:S05]  /*03b0*/  @!P1 BRA !P2, `(.L_x_5) ;  /* 0x00000004002c9947 */ /* 0x000fea0005000000 */
[----:B------:R-:W-:-:S04]  /*03c0*/  LOP3.LUT P2, RZ, R8, 0x7fffffff, RZ, 0xc0, !PT ;  /* 0x7fffffff08ff7812 */ /* 0x000fc8000784c0ff */
[----:B------:R-:W-:-:S13]  /*03d0*/  PLOP3.LUT P1, PT, P1, P2, PT, 0x2f, 0xf2 ;  /* 0x0000000000f2781c */ /* 0x000fda0000f24577 */
[----:B------:R-:W-:Y:S05]  /*03e0*/  @P1 BRA `(.L_x_6) ;  /* 0x0000000400181947 */ /* 0x000fea0003800000 */
[----:B------:R-:W-:-:S04]  /*03f0*/  LOP3.LUT P1, RZ, R9, 0x7fffffff, RZ, 0xc0, !PT ;  /* 0x7fffffff09ff7812 */ /* 0x000fc8000782c0ff */
[----:B------:R-:W-:-:S13]  /*0400*/  PLOP3.LUT P0, PT, P0, P1, PT, 0x2f, 0xf2 ;  /* 0x0000000000f2781c */ /* 0x000fda0000702577 */
[----:B------:R-:W-:Y:S05]  /*0410*/  @P0 BRA `(.L_x_7) ;  /* 0x0000000400000947 */ /* 0x000fea0003800000 */
[----:B------:R-:W-:Y:S02]  /*0420*/  ISETP.GE.AND P0, PT, R11, RZ, PT ;  /* 0x000000ff0b00720c */ /* 0x000fe40003f06270 */
[----:B------:R-:W-:-:S11]  /*0430*/  ISETP.GE.AND P1, PT, R12, RZ, PT ;  /* 0x000000ff0c00720c */ /* 0x000fd60003f26270 */
[----:B------:R-:W-:Y:S02]  /*0440*/  @P0 IMAD.MOV.U32 R10, RZ, RZ, RZ ;  /* 0x000000ffff0a0224 */ /* 0x000fe400078e00ff */
[----:B------:R-:W-:Y:S01]  /*0450*/  @!P0 FFMA R8, R0, 1.84467440737095516160e+19, RZ ;  /* 0x5f80000000088823 */ /* 0x000fe200000000ff */
[----:B------:R-:W-:Y:S02]  /*0460*/  @!P0 IMAD.MOV.U32 R10, RZ, RZ, -0x40 ;  /* 0xffffffc0ff0a8424 */ /* 0x000fe400078e00ff */
[----:B------:R-:W-:Y:S02]  /*0470*/  @!P1 FFMA R9, R3, 1.84467440737095516160e+19, RZ ;  /* 0x5f80000003099823 */ /* 0x000fe400000000ff */
[----:B------:R-:W-:-:S07]  /*0480*/  @!P1 VIADD R10, R10, 0x40 ;  /* 0x000000400a0a9836 */ /* 0x000fce0000000000 */
.L_x_3:
[----:B------:R-:W-:Y:S01]  /*0490*/  LEA R0, R7, 0xc0800000, 0x17 ;  /* 0xc080000007007811 */ /* 0x000fe200078eb8ff */
[----:B------:R-:W-:Y:S01]  /*04a0*/  VIADD R5, R5, 0xffffff81 ;  /* 0xffffff8105057836 */ /* 0x000fe20000000000 */
[----:B------:R-:W-:Y:S03]  /*04b0*/  BSSY.RECONVERGENT B2, `(.L_x_8) ;  /* 0x0000035000027945 */ /* 0x000fe60003800200 */
[----:B------:R-:W-:Y:S02]  /*04c0*/  IMAD.IADD R9, R9, 0x1, -R0 ;  /* 0x0000000109097824 */ /* 0x000fe400078e0a00 */
[C---:B------:R-:W-:Y:S01]  /*04d0*/  IMAD R0, R5.reuse, -0x800000, R8 ;  /* 0xff80000005007824 */ /* 0x040fe200078e0208 */
[----:B------:R-:W-:Y:S01]  /*04e0*/  IADD3 R5, PT, PT, R5, 0x7f, -R7 ;  /* 0x0000007f05057810 */ /* 0x000fe20007ffe807 */
[----:B------:R-:W0:Y:S01]  /*04f0*/  MUFU.RCP R3, R9 ;  /* 0x0000000900037308 */ /* 0x000e220000001000 */
[----:B------:R-:W-:-:S03]  /*0500*/  FADD.FTZ R11, -R9, -RZ ;  /* 0x800000ff090b7221 */ /* 0x000fc60000010100 */
[----:B------:R-:W-:Y:S02]  /*0510*/  IMAD.IADD R5, R5, 0x1, R10 ;  /* 0x0000000105057824 */ /* 0x000fe400078e020a */
[----:B0-----:R-:W-:-:S04]  /*0520*/  FFMA R12, R3, R11, 1 ;  /* 0x3f800000030c7423 */ /* 0x001fc8000000000b */
[----:B------:R-:W-:-:S04]  /*0530*/  FFMA R12, R3, R12, R3 ;  /* 0x0000000c030c7223 */ /* 0x000fc80000000003 */
[----:B------:R-:W-:-:S04]  /*0540*/  FFMA R3, R0, R12, RZ ;  /* 0x0000000c00037223 */ /* 0x000fc800000000ff */
[----:B------:R-:W-:-:S04]  /*0550*/  FFMA R8, R11, R3, R0 ;  /* 0x000000030b087223 */ /* 0x000fc80000000000 */
[----:B------:R-:W-:-:S04]  /*0560*/  FFMA R13, R12, R8, R3 ;  /* 0x000000080c0d7223 */ /* 0x000fc80000000003 */
[----:B------:R-:W-:-:S04]  /*0570*/  FFMA R8, R11, R13, R0 ;  /* 0x0000000d0b087223 */ /* 0x000fc80000000000 */
[----:B------:R-:W-:-:S05]  /*0580*/  FFMA R0, R12, R8, R13 ;  /* 0x000000080c007223 */ /* 0x000fca000000000d */
[----:B------:R-:W-:-:S04]  /*0590*/  SHF.R.U32.HI R3, RZ, 0x17, R0 ;  /* 0x00000017ff037819 */ /* 0x000fc80000011600 */
[----:B------:R-:W-:-:S05]  /*05a0*/  LOP3.LUT R3, R3, 0xff, RZ, 0xc0, !PT ;  /* 0x000000ff03037812 */ /* 0x000fca00078ec0ff */
[----:B------:R-:W-:-:S04]  /*05b0*/  IMAD.IADD R7, R3, 0x1, R5 ;  /* 0x0000000103077824 */ /* 0x000fc800078e0205 */
[----:B------:R-:W-:-:S05]  /*05c0*/  VIADD R3, R7, 0xffffffff ;  /* 0xffffffff07037836 */ /* 0x000fca0000000000 */
[----:B------:R-:W-:-:S13]  /*05d0*/  ISETP.GE.U32.AND P0, PT, R3, 0xfe, PT ;  /* 0x000000fe0300780c */ /* 0x000fda0003f06070 */
[----:B------:R-:W-:Y:S05]  /*05e0*/  @!P0 BRA `(.L_x_9) ;  /* 0x0000000000808947 */ /* 0x000fea0003800000 */
[----:B------:R-:W-:-:S13]  /*05f0*/  ISETP.GT.AND P0, PT, R7, 0xfe, PT ;  /* 0x000000fe0700780c */ /* 0x000fda0003f04270 */
[----:B------:R-:W-:Y:S05]  /*0600*/  @P0 BRA `(.L_x_10) ;  /* 0x00000000006c0947 */ /* 0x000fea0003800000 */
[----:B------:R-:W-:-:S13]  /*0610*/  ISETP.GE.AND P0, PT, R7, 0x1, PT ;  /* 0x000000010700780c */ /* 0x000fda0003f06270 */
[----:B------:R-:W-:Y:S05]  /*0620*/  @P0 BRA `(.L_x_11) ;  /* 0x0000000000740947 */ /* 0x000fea0003800000 */
[----:B------:R-:W-:Y:S02]  /*0630*/  ISETP.GE.AND P0, PT, R7, -0x18, PT ;  /* 0xffffffe80700780c */ /* 0x000fe40003f06270 */
[----:B------:R-:W-:-:S11]  /*0640*/  LOP3.LUT R0, R0, 0x80000000, RZ, 0xc0, !PT ;  /* 0x8000000000007812 */ /* 0x000fd600078ec0ff */
[----:B------:R-:W-:Y:S05]  /*0650*/  @!P0 BRA `(.L_x_11) ;  /* 0x0000000000688947 */ /* 0x000fea0003800000 */
[CC--:B------:R-:W-:Y:S01]  /*0660*/  FFMA.RZ R3, R12.reuse, R8.reuse, R13 ;  /* 0x000000080c037223 */ /* 0x0c0fe2000000c00d */
[C---:B------:R-:W-:Y:S01]  /*0670*/  VIADD R10, R7.reuse, 0x20 ;  /* 0x00000020070a7836 */ /* 0x040fe20000000000 */
[C---:B------:R-:W-:Y:S02]  /*0680*/  ISETP.NE.AND P2, PT, R7.reuse, RZ, PT ;  /* 0x000000ff0700720c */ /* 0x040fe40003f45270 */
[----:B------:R-:W-:Y:S01]  /*0690*/  ISETP.NE.AND P1, PT, R7, RZ, PT ;  /* 0x000000ff0700720c */ /* 0x000fe20003f25270 */
[----:B------:R-:W-:Y:S01]  /*06a0*/  IMAD.MOV R7, RZ, RZ, -R7 ;  /* 0x000000ffff077224 */ /* 0x000fe200078e0a07 */
[----:B------:R-:W-:Y:S01]  /*06b0*/  LOP3.LUT R5, R3, 0x7fffff, RZ, 0xc0, !PT ;  /* 0x007fffff03057812 */ /* 0x000fe200078ec0ff */
[CCC-:B------:R-:W-:Y:S01]  /*06c0*/  FFMA.RP R3, R12.reuse, R8.reuse, R13.reuse ;  /* 0x000000080c037223 */ /* 0x1c0fe2000000800d */
[----:B------:R-:W-:Y:S02]  /*06d0*/  FFMA.RM R8, R12, R8, R13 ;  /* 0x000000080c087223 */ /* 0x000fe4000000400d */
[----:B------:R-:W-:-:S03]  /*06e0*/  LOP3.LUT R5, R5, 0x800000, RZ, 0xfc, !PT ;  /* 0x0080000005057812 */ /* 0x000fc600078efcff */
[----:B------:R-:W-:Y:S02]  /*06f0*/  FSETP.NEU.FTZ.AND P0, PT, R3, R8, PT ;  /* 0x000000080300720b */ /* 0x000fe40003f1d000 */
[----:B------:R-:W-:Y:S02]  /*0700*/  SHF.L.U32 R10, R5, R10, RZ ;  /* 0x0000000a050a7219 */ /* 0x000fe400000006ff */
[----:B------:R-:W-:Y:S02]  /*0710*/  SEL R8, R7, RZ, P2 ;  /* 0x000000ff07087207 */ /* 0x000fe40001000000 */
[----:B------:R-:W-:Y:S02]  /*0720*/  ISETP.NE.AND P1, PT, R10, RZ, P1 ;  /* 0x000000ff0a00720c */ /* 0x000fe40000f25270 */
[----:B------:R-:W-:Y:S02]  /*0730*/  SHF.R.U32.HI R8, RZ, R8, R5 ;  /* 0x00000008ff087219 */ /* 0x000fe40000011605 */
[----:B------:R-:W-:-:S02]  /*0740*/  PLOP3.LUT P0, PT, P0, P1, PT, 0xf8, 0x8f ;  /* 0x00000000008f781c */ /* 0x000fc40000703f70 */
[----:B------:R-:W-:Y:S02]  /*0750*/  SHF.R.U32.HI R10, RZ, 0x1, R8 ;  /* 0x00000001ff0a7819 */ /* 0x000fe40000011608 */
[----:B------:R-:W-:-:S04]  /*0760*/  SEL R3, RZ, 0x1, !P0 ;  /* 0x00000001ff037807 */ /* 0x000fc80004000000 */
[----:B------:R-:W-:-:S04]  /*0770*/  LOP3.LUT R3, R3, 0x1, R10, 0xf8, !PT ;  /* 0x0000000103037812 */ /* 0x000fc800078ef80a */
[----:B------:R-:W-:-:S05]  /*0780*/  LOP3.LUT R3, R3, R8, RZ, 0xc0, !PT ;  /* 0x0000000803037212 */ /* 0x000fca00078ec0ff */
[----:B------:R-:W-:-:S05]  /*0790*/  IMAD.IADD R3, R10, 0x1, R3 ;  /* 0x000000010a037824 */ /* 0x000fca00078e0203 */
[----:B------:R-:W-:Y:S01]  /*07a0*/  LOP3.LUT R0, R3, R0, RZ, 0xfc, !PT ;  /* 0x0000000003007212 */ /* 0x000fe200078efcff */
[----:B------:R-:W-:Y:S06]  /*07b0*/  BRA `(.L_x_11) ;  /* 0x0000000000107947 */ /* 0x000fec0003800000 */
.L_x_10:
[----:B------:R-:W-:-:S04]  /*07c0*/  LOP3.LUT R0, R0, 0x80000000, RZ, 0xc0, !PT ;  /* 0x8000000000007812 */ /* 0x000fc800078ec0ff */
[----:B------:R-:W-:Y:S01]  /*07d0*/  LOP3.LUT R0, R0, 0x7f800000, RZ, 0xfc, !PT ;  /* 0x7f80000000007812 */ /* 0x000fe200078efcff */
[----:B------:R-:W-:Y:S06]  /*07e0*/  BRA `(.L_x_11) ;  /* 0x0000000000047947 */ /* 0x000fec0003800000 */
.L_x_9:
[----:B------:R-:W-:-:S07]  /*07f0*/  IMAD R0, R5, 0x800000, R0 ;  /* 0x0080000005007824 */ /* 0x000fce00078e0200 */
.L_x_11:
[----:B------:R-:W-:Y:S05]  /*0800*/  BSYNC.RECONVERGENT B2 ;  /* 0x0000000000027941 */ /* 0x000fea0003800200 */
.L_x_8:
[----:B------:R-:W-:Y:S05]  /*0810*/  BRA `(.L_x_12) ;  /* 0x0000000000207947 */ /* 0x000fea0003800000 */
.L_x_7:
[----:B------:R-:W-:-:S04]  /*0820*/  LOP3.LUT R0, R9, 0x80000000, R8, 0x48, !PT ;  /* 0x8000000009007812 */ /* 0x000fc800078e4808 */
[----:B------:R-:W-:Y:S01]  /*0830*/  LOP3.LUT R0, R0, 0x7f800000, RZ, 0xfc, !PT ;  /* 0x7f80000000007812 */ /* 0x000fe200078efcff */
[----:B------:R-:W-:Y:S06]  /*0840*/  BRA `(.L_x_12) ;  /* 0x0000000000147947 */ /* 0x000fec0003800000 */
.L_x_6:
[----:B------:R-:W-:Y:S01]  /*0850*/  LOP3.LUT R0, R9, 0x80000000, R8, 0x48, !PT ;  /* 0x8000000009007812 */ /* 0x000fe200078e4808 */
[----:B------:R-:W-:Y:S06]  /*0860*/  BRA `(.L_x_12) ;  /* 0x00000000000c7947 */ /* 0x000fec0003800000 */
.L_x_5:
[----:B------:R-:W0:Y:S01]  /*0870*/  MUFU.RSQ R0, -QNAN ;  /* 0xffc0000000007908 */ /* 0x000e220000001400 */
[----:B------:R-:W-:Y:S05]  /*0880*/  BRA `(.L_x_12) ;  /* 0x0000000000047947 */ /* 0x000fea0003800000 */
.L_x_4:
[----:B------:R-:W-:-:S07]  /*0890*/  FADD.FTZ R0, R0, R3 ;  /* 0x0000000300007221 */ /* 0x000fce0000010000 */
.L_x_12:
[----:B------:R-:W-:Y:S05]  /*08a0*/  BSYNC.RECONVERGENT B1 ;  /* 0x0000000000017941 */ /* 0x000fea0003800200 */
.L_x_2:
[----:B------:R-:W-:-:S04]  /*08b0*/  IMAD.MOV.U32 R7, RZ, RZ, 0x0 ;  /* 0x00000000ff077424 */ /* 0x000fc800078e00ff */
[----:B0-----:R-:W-:Y:S05]  /*08c0*/  RET.REL.NODEC R6 `(_Z24normalizeByFrobeniusNormPKfPfmf) ;  /* 0xfffffff406cc7950 */ /* 0x001fea0003c3ffff */
.L_x_13:
[----:B------:R-:W-:-:S00]  /*08d0*/  BRA `(.L_x_13) ;  /* 0xfffffffc00fc7947 */ /* 0x000fc0000383ffff */
[----:B------:R-:W-:-:S00]  /*08e0*/  NOP ;  /* 0x0000000000007918 */ /* 0x000fc00000000000 */
        /* <DEDUP_REMOVED lines=9> */
.L_x_21:


//--------------------- .text._Z21calculateSumOfSquaresPKfPfm --------------------------
	.section	.text._Z21calculateSumOfSquaresPKfPfm,"ax",@progbits
	.align	128
        .global         _Z21calculateSumOfSquaresPKfPfm
        .type           _Z21calculateSumOfSquaresPKfPfm,@function
        .size           _Z21calculateSumOfSquaresPKfPfm,(.L_x_23 - _Z21calculateSumOfSquaresPKfPfm)
        .other          _Z21calculateSumOfSquaresPKfPfm,@"STO_CUDA_ENTRY STV_DEFAULT"
_Z21calculateSumOfSquaresPKfPfm:
.text._Z21calculateSumOfSquaresPKfPfm:
[----:B------:R-:W-:Y:S01]  /*0000*/  LDC R1, c[0x0][0x37c] ;  /* 0x0000df00ff017b82 */ /* 0x000fe20000000800 */
[----:B------:R-:W0:Y:S07]  /*0010*/  S2R R6, SR_TID.X ;  /* 0x0000000000067919 */ /* 0x000e2e0000002100 */
[----:B------:R-:W1:Y:S01]  /*0020*/  S2UR UR5, SR_CgaCtaId ;  /* 0x00000000000579c3 */ /* 0x000e620000008800 */
[----:B------:R-:W2:Y:S01]  /*0030*/  LDCU UR8, c[0x0][0x360] ;  /* 0x00006c00ff0877ac */ /* 0x000ea20008000800 */
[----:B------:R-:W-:Y:S01]  /*0040*/  BSSY.RECONVERGENT B0, `(.L_x_14) ;  /* 0x000001f000007945 */ /* 0x000fe20003800200 */
[----:B------:R-:W3:Y:S01]  /*0050*/  S2R R9, SR_CTAID.X ;  /* 0x0000000000097919 */ /* 0x000ee20000002500 */
[----:B------:R-:W4:Y:S01]  /*0060*/  LDCU.64 UR10, c[0x0][0x390] ;  /* 0x00007200ff0a77ac */ /* 0x000f220008000a00 */
[----:B------:R-:W-:Y:S01]  /*0070*/  UMOV UR4, 0x400 ;  /* 0x0000040000047882 */ /* 0x000fe20000000000 */
[----:B------:R-:W0:Y:S01]  /*0080*/  LDCU.64 UR6, c[0x0][0x358] ;  /* 0x00006b00ff0677ac */ /* 0x000e220008000a00 */
[----:B------:R-:W0:Y:S01]  /*0090*/  LDCU.64 UR12, c[0x0][0x380] ;  /* 0x00007000ff0c77ac */ /* 0x000e220008000a00 */
[----:B--2---:R-:W-:Y:S01]  /*00a0*/  IMAD.U32 R5, RZ, RZ, UR8 ;  /* 0x00000008ff057e24 */ /* 0x004fe2000f8e00ff */
[----:B-1----:R-:W-:-:S06]  /*00b0*/  ULEA UR4, UR5, UR4, 0x18 ;  /* 0x0000000405047291 */ /* 0x002fcc000f8ec0ff */
[----:B0-----:R-:W-:Y:S01]  /*00c0*/  LEA R4, R6, UR4, 0x2 ;  /* 0x0000000406047c11 */ /* 0x001fe2000f8e10ff */
[----:B---3--:R-:W-:-:S04]  /*00d0*/  IMAD R0, R9, UR8, R6 ;  /* 0x0000000809007c24 */ /* 0x008fc8000f8e0206 */
[----:B------:R0:W-:Y:S01]  /*00e0*/  STS [R4], RZ ;  /* 0x000000ff04007388 */ /* 0x0001e20000000800 */
[----:B----4-:R-:W-:-:S04]  /*00f0*/  ISETP.GE.U32.AND P0, PT, R0, UR10, PT ;  /* 0x0000000a00007c0c */ /* 0x010fc8000bf06070 */
[----:B------:R-:W-:-:S13]  /*0100*/  ISETP.GE.U32.AND.EX P0, PT, RZ, UR11, PT, P0 ;  /* 0x0000000bff007c0c */ /* 0x000fda000bf06100 */
[----:B0-----:R-:W-:Y:S05]  /*0110*/  @P0 BRA `(.L_x_15) ;  /* 0x0000000000440947 */ /* 0x001fea0003800000 */
[----:B------:R-:W0:Y:S01]  /*0120*/  LDCU UR4, c[0x0][0x370] ;  /* 0x00006e00ff0477ac */ /* 0x000e220008000800 */
[----:B------:R-:W-:Y:S01]  /*0130*/  BSSY.RECONVERGENT B1, `(.L_x_16) ;  /* 0x000000e000017945 */ /* 0x000fe20003800200 */
[----:B------:R-:W-:Y:S02]  /*0140*/  IMAD.MOV.U32 R8, RZ, RZ, R0 ;  /* 0x000000ffff087224 */ /* 0x000fe400078e0000 */
[----:B------:R-:W-:Y:S02]  /*0150*/  IMAD.MOV.U32 R11, RZ, RZ, RZ ;  /* 0x000000ffff0b7224 */ /* 0x000fe400078e00ff */
[----:B------:R-:W-:Y:S02]  /*0160*/  IMAD.MOV.U32 R7, RZ, RZ, RZ ;  /* 0x000000ffff077224 */ /* 0x000fe400078e00ff */
[----:B0-----:R-:W-:-:S07]  /*0170*/  IMAD R13, R5, UR4, RZ ;  /* 0x00000004050d7c24 */ /* 0x001fce000f8e02ff */
.L_x_17:
[----:B------:R-:W-:-:S04]  /*0180*/  LEA R2, P0, R8, UR12, 0x2 ;  /* 0x0000000c08027c11 */ /* 0x000fc8000f8010ff */
[----:B------:R-:W-:-:S05]  /*0190*/  LEA.HI.X R3, R8, UR13, R11, 0x2, P0 ;  /* 0x0000000d08037c11 */ /* 0x000fca00080f140b */
[----:B------:R-:W2:Y:S01]  /*01a0*/  LDG.E R2, desc[UR6][R2.64] ;  /* 0x0000000602027981 */ /* 0x000ea2000c1e1900 */
[----:B------:R-:W-:-:S04]  /*01b0*/  IADD3 R8, PT, PT, R13, R0, RZ ;  /* 0x000000000d087210 */ /* 0x000fc80007ffe0ff */
[----:B------:R-:W-:Y:S01]  /*01c0*/  ISETP.GE.U32.AND P0, PT, R8, UR10, PT ;  /* 0x0000000a08007c0c */ /* 0x000fe2000bf06070 */
[----:B------:R-:W-:-:S03]  /*01d0*/  IMAD.MOV.U32 R0, RZ, RZ, R8 ;  /* 0x000000ffff007224 */ /* 0x000fc600078e0008 */
[----:B------:R-:W-:Y:S01]  /*01e0*/  ISETP.GE.U32.AND.EX P0, PT, RZ, UR11, PT, P0 ;  /* 0x0000000bff007c0c */ /* 0x000fe2000bf06100 */
[----:B--2---:R-:W-:-:S12]  /*01f0*/  FFMA R7, R2, R2, R7 ;  /* 0x0000000202077223 */ /* 0x004fd80000000007 */
[----:B------:R-:W-:Y:S05]  /*0200*/  @!P0 BRA `(.L_x_17) ;  /* 0xfffffffc00dc8947 */ /* 0x000fea000383ffff */
[----:B------:R-:W-:Y:S05]  /*0210*/  BSYNC.RECONVERGENT B1 ;  /* 0x0000000000017941 */ /* 0x000fea0003800200 */
.L_x_16:
[----:B------:R0:W-:Y:S02]  /*0220*/  STS [R4], R7 ;  /* 0x0000000704007388 */ /* 0x0001e40000000800 */
.L_x_15:
[----:B------:R-:W-:Y:S05]  /*0230*/  BSYNC.RECONVERGENT B0 ;  /* 0x0000000000007941 */ /* 0x000fea0003800200 */
.L_x_14:
[----:B------:R-:W-:Y:S01]  /*0240*/  BAR.SYNC.DEFER_BLOCKING 0x0 ;  /* 0x0000000000007b1d */ /* 0x000fe20000010000 */
[----:B------:R-:W-:Y:S02]  /*0250*/  ISETP.GE.U32.AND P1, PT, R5, 0x2, PT ;  /* 0x000000020500780c */ /* 0x000fe40003f26070 */
[----:B------:R-:W-:-:S11]  /*0260*/  ISETP.NE.AND P0, PT, R6, RZ, PT ;  /* 0x000000ff0600720c */ /* 0x000fd60003f05270 */
[----:B------:R-:W-:Y:S05]  /*0270*/  @!P1 BRA `(.L_x_18) ;  /* 0x00000000002c9947 */ /* 0x000fea0003800000 */
.L_x_19:
[----:B0-----:R-:W-:-:S04]  /*0280*/  SHF.R.U32.HI R7, RZ, 0x1, R5 ;  /* 0x00000001ff077819 */ /* 0x001fc80000011605 */
[----:B------:R-:W-:-:S13]  /*0290*/  ISETP.GE.U32.AND P1, PT, R6, R7, PT ;  /* 0x000000070600720c */ /* 0x000fda0003f26070 */
[----:B------:R-:W-:Y:S01]  /*02a0*/  @!P1 IMAD R0, R7, 0x4, R4 ;  /* 0x0000000407009824 */ /* 0x000fe200078e0204 */
[----:B------:R-:W-:Y:S05]  /*02b0*/  @!P1 LDS R3, [R4] ;  /* 0x0000000004039984 */ /* 0x000fea0000000800 */
[----:B------:R-:W0:Y:S02]  /*02c0*/  @!P1 LDS R0, [R0] ;  /* 0x0000000000009984 */ /* 0x000e240000000800 */
[----:B0-----:R-:W-:-:S05]  /*02d0*/  @!P1 FADD R3, R0, R3 ;  /* 0x0000000300039221 */ /* 0x001fca0000000000 */
[----:B------:R1:W-:Y:S01]  /*02e0*/  @!P1 STS [R4], R3 ;  /* 0x0000000304009388 */ /* 0x0003e20000000800 */
[----:B------:R-:W-:Y:S01]  /*02f0*/  BAR.SYNC.DEFER_BLOCKING 0x0 ;  /* 0x0000000000007b1d */ /* 0x000fe20000010000 */
[----:B------:R-:W-:Y:S02]  /*0300*/  ISETP.GT.U32.AND P1, PT, R5, 0x3, PT ;  /* 0x000000030500780c */ /* 0x000fe40003f24070 */
[----:B------:R-:W-:-:S11]  /*0310*/  MOV R5, R7 ;  /* 0x0000000700057202 */ /* 0x000fd60000000f00 */
[----:B-1----:R-:W-:Y:S05]  /*0320*/  @P1 BRA `(.L_x_19) ;  /* 0xfffffffc00d41947 */ /* 0x002fea000383ffff */
.L_x_18:
[----:B------:R-:W-:Y:S05]  /*0330*/  @P0 EXIT ;  /* 0x000000000000094d */ /* 0x000fea0003800000 */
[----:B------:R-:W1:Y:S01]  /*0340*/  S2UR UR5, SR_CgaCtaId ;  /* 0x00000000000579c3 */ /* 0x000e620000008800 */
[----:B------:R-:W-:-:S07]  /*0350*/  UMOV UR4, 0x400 ;  /* 0x0000040000047882 */ /* 0x000fce0000000000 */
[----:B------:R-:W2:Y:S01]  /*0360*/  LDC.64 R2, c[0x0][0x388] ;  /* 0x0000e200ff027b82 */ /* 0x000ea20000000a00 */
[----:B-1----:R-:W-:Y:S01]  /*0370*/  ULEA UR4, UR5, UR4, 0x18 ;  /* 0x0000000405047291 */ /* 0x002fe2000f8ec0ff */
[----:B--2---:R-:W-:-:S08]  /*0380*/  IMAD.WIDE.U32 R2, R9, 0x4, R2 ;  /* 0x0000000409027825 */ /* 0x004fd000078e0002 */
[----:B------:R-:W1:Y:S04]  /*0390*/  LDS R5, [UR4] ;  /* 0x00000004ff057984 */ /* 0x000e680008000800 */
[----:B-1----:R-:W-:Y:S01]  /*03a0*/  STG.E desc[UR6][R2.64], R5 ;  /* 0x0000000502007986 */ /* 0x002fe2000c101906 */
[----:B------:R-:W-:Y:S05]  /*03b0*/  EXIT ;  /* 0x000000000000794d */ /* 0x000fea0003800000 */
.L_x_20:
        /* <DEDUP_REMOVED lines=12> */
.L_x_23:


//--------------------- .nv.shared._Z24normalizeByFrobeniusNormPKfPfmf --------------------------
	.section	.nv.shared._Z24normalizeByFrobeniusNormPKfPfmf,"aw",@nobits
	.sectionflags	@""
	.align	16
	.zero		1024


//--------------------- .nv.shared.reserved.0     --------------------------
	.section	.nv.shared.reserved.0,"aw",@nobits
	.weak		__nv_reservedSMEM_offset_0_alias
	.size		__nv_reservedSMEM_offset_0_alias, 0, 64
	.other		__nv_reservedSMEM_offset_0_alias,@"STO_CUDA_RESERVED_SHARED STV_DEFAULT"
__nv_reservedSMEM_offset_0_alias:
	.zero		0
	.zero		64


//--------------------- .nv.shared._Z21calculateSumOfSquaresPKfPfm --------------------------
	.section	.nv.shared._Z21calculateSumOfSquaresPKfPfm,"aw",@nobits
	.sectionflags	@""
	.align	16
	.zero		1024


//--------------------- .nv.constant0._Z24normalizeByFrobeniusNormPKfPfmf --------------------------
	.section	.nv.constant0._Z24normalizeByFrobeniusNormPKfPfmf,"a",@progbits
	.sectionflags	@""
	.align	4
.nv.constant0._Z24normalizeByFrobeniusNormPKfPfmf:
	.zero		924


//--------------------- .nv.constant0._Z21calculateSumOfSquaresPKfPfm --------------------------
	.section	.nv.constant0._Z21calculateSumOfSquaresPKfPfm,"a",@progbits
	.sectionflags	@""
	.align	4
.nv.constant0._Z21calculateSumOfSquaresPKfPfm:
	.zero		920


//--------------------- SYMBOLS --------------------------

	.type		.nv.reservedSmem.offset0,@object
	.size		.nv.reservedSmem.offset0,0x4
	.type		.nv.reservedSmem.cap,@object
	.size		.nv.reservedSmem.cap,0x4
